//
// Generated by NVIDIA NVVM Compiler
//
// Compiler Build ID: CL-36424714
// Cuda compilation tools, release 13.0, V13.0.88
// Based on NVVM 20.0.0
//

.version 9.0
.target sm_100
.address_size 64

	// .globl	_Z13kernelCompactPfS_PjS0_ii

.visible .entry _Z13kernelCompactPfS_PjS0_ii(
	.param .u64 .ptr .align 1 _Z13kernelCompactPfS_PjS0_ii_param_0,
	.param .u64 .ptr .align 1 _Z13kernelCompactPfS_PjS0_ii_param_1,
	.param .u64 .ptr .align 1 _Z13kernelCompactPfS_PjS0_ii_param_2,
	.param .u64 .ptr .align 1 _Z13kernelCompactPfS_PjS0_ii_param_3,
	.param .u32 _Z13kernelCompactPfS_PjS0_ii_param_4,
	.param .u32 _Z13kernelCompactPfS_PjS0_ii_param_5
)
{
	.reg .pred 	%p<12>;
	.reg .b32 	%r<71>;
	.reg .b32 	%f<30>;
	.reg .b64 	%rd<79>;

	ld.param.u64 	%rd5, [_Z13kernelCompactPfS_PjS0_ii_param_0];
	ld.param.u64 	%rd6, [_Z13kernelCompactPfS_PjS0_ii_param_1];
	ld.param.u64 	%rd3, [_Z13kernelCompactPfS_PjS0_ii_param_2];
	ld.param.u64 	%rd4, [_Z13kernelCompactPfS_PjS0_ii_param_3];
	ld.param.u32 	%r25, [_Z13kernelCompactPfS_PjS0_ii_param_4];
	ld.param.u32 	%r24, [_Z13kernelCompactPfS_PjS0_ii_param_5];
	cvta.to.global.u64 	%rd1, %rd6;
	cvta.to.global.u64 	%rd2, %rd5;
	mov.u32 	%r26, %ntid.x;
	mov.u32 	%r27, %ctaid.x;
	mov.u32 	%r28, %tid.x;
	mad.lo.s32 	%r1, %r26, %r27, %r28;
	setp.ge.s32 	%p1, %r1, %r25;
	@%p1 bra 	$L__BB0_15;
	cvta.to.global.u64 	%rd7, %rd3;
	mul.wide.s32 	%rd8, %r1, 4;
	add.s64 	%rd9, %rd7, %rd8;
	ld.global.u32 	%r29, [%rd9];
	setp.ne.s32 	%p2, %r29, 1;
	@%p2 bra 	$L__BB0_15;
	cvta.to.global.u64 	%rd10, %rd4;
	add.s64 	%rd12, %rd10, %rd8;
	ld.global.u32 	%r30, [%rd12];
	mul.lo.s32 	%r2, %r24, %r1;
	mul.lo.s32 	%r3, %r30, %r24;
	setp.lt.s32 	%p3, %r24, 1;
	@%p3 bra 	$L__BB0_15;
	and.b32  	%r4, %r24, 15;
	setp.lt.u32 	%p4, %r24, 16;
	mov.b32 	%r66, 0;
	@%p4 bra 	$L__BB0_6;
	and.b32  	%r66, %r24, 2147483632;
	mov.b32 	%r64, 0;
$L__BB0_5:
	.pragma "nounroll";
	add.s32 	%r33, %r64, %r2;
	mul.wide.s32 	%rd13, %r33, 4;
	add.s64 	%rd14, %rd2, %rd13;
	ld.global.f32 	%f1, [%rd14];
	add.s32 	%r34, %r64, %r3;
	mul.wide.u32 	%rd15, %r34, 4;
	add.s64 	%rd16, %rd1, %rd15;
	st.global.f32 	[%rd16], %f1;
	ld.global.f32 	%f2, [%rd14+4];
	add.s32 	%r35, %r34, 1;
	mul.wide.u32 	%rd17, %r35, 4;
	add.s64 	%rd18, %rd1, %rd17;
	st.global.f32 	[%rd18], %f2;
	ld.global.f32 	%f3, [%rd14+8];
	add.s32 	%r36, %r34, 2;
	mul.wide.u32 	%rd19, %r36, 4;
	add.s64 	%rd20, %rd1, %rd19;
	st.global.f32 	[%rd20], %f3;
	ld.global.f32 	%f4, [%rd14+12];
	add.s32 	%r37, %r34, 3;
	mul.wide.u32 	%rd21, %r37, 4;
	add.s64 	%rd22, %rd1, %rd21;
	st.global.f32 	[%rd22], %f4;
	ld.global.f32 	%f5, [%rd14+16];
	add.s32 	%r38, %r34, 4;
	mul.wide.u32 	%rd23, %r38, 4;
	add.s64 	%rd24, %rd1, %rd23;
	st.global.f32 	[%rd24], %f5;
	ld.global.f32 	%f6, [%rd14+20];
	add.s32 	%r39, %r34, 5;
	mul.wide.u32 	%rd25, %r39, 4;
	add.s64 	%rd26, %rd1, %rd25;
	st.global.f32 	[%rd26], %f6;
	ld.global.f32 	%f7, [%rd14+24];
	add.s32 	%r40, %r34, 6;
	mul.wide.u32 	%rd27, %r40, 4;
	add.s64 	%rd28, %rd1, %rd27;
	st.global.f32 	[%rd28], %f7;
	ld.global.f32 	%f8, [%rd14+28];
	add.s32 	%r41, %r34, 7;
	mul.wide.u32 	%rd29, %r41, 4;
	add.s64 	%rd30, %rd1, %rd29;
	st.global.f32 	[%rd30], %f8;
	ld.global.f32 	%f9, [%rd14+32];
	add.s32 	%r42, %r34, 8;
	mul.wide.u32 	%rd31, %r42, 4;
	add.s64 	%rd32, %rd1, %rd31;
	st.global.f32 	[%rd32], %f9;
	ld.global.f32 	%f10, [%rd14+36];
	add.s32 	%r43, %r34, 9;
	mul.wide.u32 	%rd33, %r43, 4;
	add.s64 	%rd34, %rd1, %rd33;
	st.global.f32 	[%rd34], %f10;
	ld.global.f32 	%f11, [%rd14+40];
	add.s32 	%r44, %r34, 10;
	mul.wide.u32 	%rd35, %r44, 4;
	add.s64 	%rd36, %rd1, %rd35;
	st.global.f32 	[%rd36], %f11;
	ld.global.f32 	%f12, [%rd14+44];
	add.s32 	%r45, %r34, 11;
	mul.wide.u32 	%rd37, %r45, 4;
	add.s64 	%rd38, %rd1, %rd37;
	st.global.f32 	[%rd38], %f12;
	ld.global.f32 	%f13, [%rd14+48];
	add.s32 	%r46, %r34, 12;
	mul.wide.u32 	%rd39, %r46, 4;
	add.s64 	%rd40, %rd1, %rd39;
	st.global.f32 	[%rd40], %f13;
	ld.global.f32 	%f14, [%rd14+52];
	add.s32 	%r47, %r34, 13;
	mul.wide.u32 	%rd41, %r47, 4;
	add.s64 	%rd42, %rd1, %rd41;
	st.global.f32 	[%rd42], %f14;
	ld.global.f32 	%f15, [%rd14+56];
	add.s32 	%r48, %r34, 14;
	mul.wide.u32 	%rd43, %r48, 4;
	add.s64 	%rd44, %rd1, %rd43;
	st.global.f32 	[%rd44], %f15;
	ld.global.f32 	%f16, [%rd14+60];
	add.s32 	%r49, %r34, 15;
	mul.wide.u32 	%rd45, %r49, 4;
	add.s64 	%rd46, %rd1, %rd45;
	st.global.f32 	[%rd46], %f16;
	add.s32 	%r64, %r64, 16;
	setp.ne.s32 	%p5, %r64, %r66;
	@%p5 bra 	$L__BB0_5;
$L__BB0_6:
	setp.eq.s32 	%p6, %r4, 0;
	@%p6 bra 	$L__BB0_15;
	and.b32  	%r9, %r24, 7;
	setp.lt.u32 	%p7, %r4, 8;
	@%p7 bra 	$L__BB0_9;
	add.s32 	%r50, %r66, %r2;
	mul.wide.s32 	%rd47, %r50, 4;
	add.s64 	%rd48, %rd2, %rd47;
	ld.global.f32 	%f17, [%rd48];
	add.s32 	%r51, %r66, %r3;
	mul.wide.u32 	%rd49, %r51, 4;
	add.s64 	%rd50, %rd1, %rd49;
	st.global.f32 	[%rd50], %f17;
	ld.global.f32 	%f18, [%rd48+4];
	add.s32 	%r52, %r51, 1;
	mul.wide.u32 	%rd51, %r52, 4;
	add.s64 	%rd52, %rd1, %rd51;
	st.global.f32 	[%rd52], %f18;
	ld.global.f32 	%f19, [%rd48+8];
	add.s32 	%r53, %r51, 2;
	mul.wide.u32 	%rd53, %r53, 4;
	add.s64 	%rd54, %rd1, %rd53;
	st.global.f32 	[%rd54], %f19;
	ld.global.f32 	%f20, [%rd48+12];
	add.s32 	%r54, %r51, 3;
	mul.wide.u32 	%rd55, %r54, 4;
	add.s64 	%rd56, %rd1, %rd55;
	st.global.f32 	[%rd56], %f20;
	ld.global.f32 	%f21, [%rd48+16];
	add.s32 	%r55, %r51, 4;
	mul.wide.u32 	%rd57, %r55, 4;
	add.s64 	%rd58, %rd1, %rd57;
	st.global.f32 	[%rd58], %f21;
	ld.global.f32 	%f22, [%rd48+20];
	add.s32 	%r56, %r51, 5;
	mul.wide.u32 	%rd59, %r56, 4;
	add.s64 	%rd60, %rd1, %rd59;
	st.global.f32 	[%rd60], %f22;
	ld.global.f32 	%f23, [%rd48+24];
	add.s32 	%r57, %r51, 6;
	mul.wide.u32 	%rd61, %r57, 4;
	add.s64 	%rd62, %rd1, %rd61;
	st.global.f32 	[%rd62], %f23;
	ld.global.f32 	%f24, [%rd48+28];
	add.s32 	%r58, %r51, 7;
	mul.wide.u32 	%rd63, %r58, 4;
	add.s64 	%rd64, %rd1, %rd63;
	st.global.f32 	[%rd64], %f24;
	add.s32 	%r66, %r66, 8;
$L__BB0_9:
	setp.eq.s32 	%p8, %r9, 0;
	@%p8 bra 	$L__BB0_15;
	and.b32  	%r12, %r24, 3;
	setp.lt.u32 	%p9, %r9, 4;
	@%p9 bra 	$L__BB0_12;
	add.s32 	%r59, %r66, %r2;
	mul.wide.s32 	%rd65, %r59, 4;
	add.s64 	%rd66, %rd2, %rd65;
	ld.global.f32 	%f25, [%rd66];
	add.s32 	%r60, %r66, %r3;
	mul.wide.u32 	%rd67, %r60, 4;
	add.s64 	%rd68, %rd1, %rd67;
	st.global.f32 	[%rd68], %f25;
	ld.global.f32 	%f26, [%rd66+4];
	add.s32 	%r61, %r60, 1;
	mul.wide.u32 	%rd69, %r61, 4;
	add.s64 	%rd70, %rd1, %rd69;
	st.global.f32 	[%rd70], %f26;
	ld.global.f32 	%f27, [%rd66+8];
	add.s32 	%r62, %r60, 2;
	mul.wide.u32 	%rd71, %r62, 4;
	add.s64 	%rd72, %rd1, %rd71;
	st.global.f32 	[%rd72], %f27;
	ld.global.f32 	%f28, [%rd66+12];
	add.s32 	%r63, %r60, 3;
	mul.wide.u32 	%rd73, %r63, 4;
	add.s64 	%rd74, %rd1, %rd73;
	st.global.f32 	[%rd74], %f28;
	add.s32 	%r66, %r66, 4;
$L__BB0_12:
	setp.eq.s32 	%p10, %r12, 0;
	@%p10 bra 	$L__BB0_15;
	add.s32 	%r70, %r66, %r3;
	add.s32 	%r69, %r66, %r2;
	neg.s32 	%r68, %r12;
$L__BB0_14:
	.pragma "nounroll";
	mul.wide.s32 	%rd75, %r69, 4;
	add.s64 	%rd76, %rd2, %rd75;
	ld.global.f32 	%f29, [%rd76];
	mul.wide.u32 	%rd77, %r70, 4;
	add.s64 	%rd78, %rd1, %rd77;
	st.global.f32 	[%rd78], %f29;
	add.s32 	%r70, %r70, 1;
	add.s32 	%r69, %r69, 1;
	add.s32 	%r68, %r68, 1;
	setp.ne.s32 	%p11, %r68, 0;
	@%p11 bra 	$L__BB0_14;
$L__BB0_15:
	ret;

}


// ===== COMPILED SASS (sm_100) =====

	.target	sm_100

	.elftype	@"ET_EXEC"


//--------------------- .note.nv.tkinfo           --------------------------
	.section	.note.nv.tkinfo,"",@"SHT_NOTE"
	.sectionflags	@"SHF_NOTE_NV_TKINFO"
	.tkinfo
        /*0018*/ 	.word	0x00000002
        /*0030*/ 	.string	""
        /*0030*/ 	.string	"ptxas"
        /*0030*/ 	.string	"Cuda compilation tools, release 13.0, V13.0.88"
        /*0030*/ 	.string	"Build cuda_13.0.r13.0/compiler.36424714_0"
        /*0030*/ 	.string	"-arch sm_100 -m 64 "



//--------------------- .note.nv.cuinfo           --------------------------
	.section	.note.nv.cuinfo,"",@"SHT_NOTE"
	.sectionflags	@"SHF_NOTE_NV_CUINFO"
        /*0018*/ 	.short	0x0002
        /*001a*/ 	.short	0x0064
        /*001c*/ 	.short	0x0082
	.zero		2


//--------------------- .nv.info                  --------------------------
	.section	.nv.info,"",@"SHT_CUDA_INFO"
	.align	4


	//----- nvinfo : EIATTR_REGCOUNT
	.align		4
        /*0000*/ 	.byte	0x04, 0x2f
        /*0002*/ 	.short	(.L_1 - .L_0)
	.align		4
.L_0:
        /*0004*/ 	.word	index@(_Z13kernelCompactPfS_PjS0_ii)
        /*0008*/ 	.word	0x0000001e


	//----- nvinfo : EIATTR_FRAME_SIZE
	.align		4
.L_1:
        /*000c*/ 	.byte	0x04, 0x11
        /*000e*/ 	.short	(.L_3 - .L_2)
	.align		4
.L_2:
        /*0010*/ 	.word	index@(_Z13kernelCompactPfS_PjS0_ii)
        /*0014*/ 	.word	0x00000000


	//----- nvinfo : EIATTR_MIN_STACK_SIZE
	.align		4
.L_3:
        /*0018*/ 	.byte	0x04, 0x12
        /*001a*/ 	.short	(.L_5 - .L_4)
	.align		4
.L_4:
        /*001c*/ 	.word	index@(_Z13kernelCompactPfS_PjS0_ii)
        /*0020*/ 	.word	0x00000000
.L_5:


//--------------------- .nv.compat                --------------------------
	.section	.nv.compat,"",@"SHT_CUDA_COMPAT_INFO"
	.align	4
        /*0000*/ 	.byte	0x02, 0x09, 0x00, 0x00, 0x02, 0x02, 0x01, 0x00, 0x02, 0x05, 0x05, 0x00, 0x03, 0x07, 0x01, 0x01
        /*0010*/ 	.byte	0x02, 0x03, 0x00, 0x00, 0x02, 0x06, 0x01, 0x00, 0x04, 0x0b, 0x08, 0x00, 0x09, 0x00, 0x00, 0x00
        /*0020*/ 	.byte	0x00, 0x00, 0x00, 0x00


//--------------------- .nv.info._Z13kernelCompactPfS_PjS0_ii --------------------------
	.section	.nv.info._Z13kernelCompactPfS_PjS0_ii,"",@"SHT_CUDA_INFO"
	.sectionflags	@""
	.align	4


	//----- nvinfo : EIATTR_CUDA_API_VERSION
	.align		4
        /*0000*/ 	.byte	0x04, 0x37
        /*0002*/ 	.short	(.L_7 - .L_6)
.L_6:
        /*0004*/ 	.word	0x00000082


	//----- nvinfo : EIATTR_KPARAM_INFO
	.align		4
.L_7:
        /*0008*/ 	.byte	0x04, 0x17
        /*000a*/ 	.short	(.L_9 - .L_8)
.L_8:
        /*000c*/ 	.word	0x00000000
        /*0010*/ 	.short	0x0005
        /*0012*/ 	.short	0x0024
        /*0014*/ 	.byte	0x00, 0xf0, 0x11, 0x00


	//----- nvinfo : EIATTR_KPARAM_INFO
	.align		4
.L_9:
        /*0018*/ 	.byte	0x04, 0x17
        /*001a*/ 	.short	(.L_11 - .L_10)
.L_10:
        /*001c*/ 	.word	0x00000000
        /*0020*/ 	.short	0x0004
        /*0022*/ 	.short	0x0020
        /*0024*/ 	.byte	0x00, 0xf0, 0x11, 0x00


	//----- nvinfo : EIATTR_KPARAM_INFO
	.align		4
.L_11:
        /*0028*/ 	.byte	0x04, 0x17
        /*002a*/ 	.short	(.L_13 - .L_12)
.L_12:
        /*002c*/ 	.word	0x00000000
        /*0030*/ 	.short	0x0003
        /*0032*/ 	.short	0x0018
        /*0034*/ 	.byte	0x00, 0xf5, 0x21, 0x00


	//----- nvinfo : EIATTR_KPARAM_INFO
	.align		4
.L_13:
        /*0038*/ 	.byte	0x04, 0x17
        /*003a*/ 	.short	(.L_15 - .L_14)
.L_14:
        /*003c*/ 	.word	0x00000000
        /*0040*/ 	.short	0x0002
        /*0042*/ 	.short	0x0010
        /*0044*/ 	.byte	0x00, 0xf5, 0x21, 0x00


	//----- nvinfo : EIATTR_KPARAM_INFO
	.align		4
.L_15:
        /*0048*/ 	.byte	0x04, 0x17
        /*004a*/ 	.short	(.L_17 - .L_16)
.L_16:
        /*004c*/ 	.word	0x00000000
        /*0050*/ 	.short	0x0001
        /*0052*/ 	.short	0x0008
        /*0054*/ 	.byte	0x00, 0xf5, 0x21, 0x00


	//----- nvinfo : EIATTR_KPARAM_INFO
	.align		4
.L_17:
        /*0058*/ 	.byte	0x04, 0x17
        /*005a*/ 	.short	(.L_19 - .L_18)
.L_18:
        /*005c*/ 	.word	0x00000000
        /*0060*/ 	.short	0x0000
        /*0062*/ 	.short	0x0000
        /*0064*/ 	.byte	0x00, 0xf5, 0x21, 0x00


	//----- nvinfo : EIATTR_SPARSE_MMA_MASK
	.align		4
.L_19:
        /*0068*/ 	.byte	0x03, 0x50
        /*006a*/ 	.short	0x0000


	//----- nvinfo : EIATTR_MAXREG_COUNT
	.align		4
        /*006c*/ 	.byte	0x03, 0x1b
        /*006e*/ 	.short	0x00ff


	//----- nvinfo : EIATTR_MERCURY_ISA_VERSION
	.align		4
        /*0070*/ 	.byte	0x03, 0x5f
        /*0072*/ 	.short	0x0101


	//----- nvinfo : EIATTR_VRC_CTA_INIT_COUNT
	.align		4
        /*0074*/ 	.byte	0x02, 0x4a
	.zero		1
	.zero		1


	//----- nvinfo : EIATTR_EXIT_INSTR_OFFSETS
	.align		4
        /*0078*/ 	.byte	0x04, 0x1c
        /*007a*/ 	.short	(.L_21 - .L_20)


	//   ....[0]....
.L_20:
        /*007c*/ 	.word	0x00000070


	//   ....[1]....
        /*0080*/ 	.word	0x000000d0


	//   ....[2]....
        /*0084*/ 	.word	0x00000100


	//   ....[3]....
        /*0088*/ 	.word	0x00000620


	//   ....[4]....
        /*008c*/ 	.word	0x000008c0


	//   ....[5]....
        /*0090*/ 	.word	0x00000a60


	//   ....[6]....
        /*0094*/ 	.word	0x00000b50


	//----- nvinfo : EIATTR_CBANK_PARAM_SIZE
	.align		4
.L_21:
        /*0098*/ 	.byte	0x03, 0x19
        /*009a*/ 	.short	0x0028


	//----- nvinfo : EIATTR_PARAM_CBANK
	.align		4
        /*009c*/ 	.byte	0x04, 0x0a
        /*009e*/ 	.short	(.L_23 - .L_22)
	.align		4
.L_22:
        /*00a0*/ 	.word	index@(.nv.constant0._Z13kernelCompactPfS_PjS0_ii)
        /*00a4*/ 	.short	0x0380
        /*00a6*/ 	.short	0x0028


	//----- nvinfo : EIATTR_SW_WAR
	.align		4
.L_23:
        /*00a8*/ 	.byte	0x04, 0x36
        /*00aa*/ 	.short	(.L_25 - .L_24)
.L_24:
        /*00ac*/ 	.word	0x00000008
.L_25:


//--------------------- .nv.callgraph             --------------------------
	.section	.nv.callgraph,"",@"SHT_CUDA_CALLGRAPH"
	.align	4
	.sectionentsize	8
	.align		4
        /*0000*/ 	.word	0x00000000
	.align		4
        /*0004*/ 	.word	0xffffffff
	.align		4
        /*0008*/ 	.word	0x00000000
	.align		4
        /*000c*/ 	.word	0xfffffffe
	.align		4
        /*0010*/ 	.word	0x00000000
	.align		4
        /*0014*/ 	.word	0xfffffffd
	.align		4
        /*0018*/ 	.word	0x00000000
	.align		4
        /*001c*/ 	.word	0xfffffffc


//--------------------- .text._Z13kernelCompactPfS_PjS0_ii --------------------------
	.section	.text._Z13kernelCompactPfS_PjS0_ii,"ax",@progbits
	.align	128
        .global         _Z13kernelCompactPfS_PjS0_ii
        .type           _Z13kernelCompactPfS_PjS0_ii,@function
        .size           _Z13kernelCompactPfS_PjS0_ii,(.L_x_6 - _Z13kernelCompactPfS_PjS0_ii)
        .other          _Z13kernelCompactPfS_PjS0_ii,@"STO_CUDA_ENTRY STV_DEFAULT"
_Z13kernelCompactPfS_PjS0_ii:
.text._Z13kernelCompactPfS_PjS0_ii:
[----:B------:R-:W-:Y:S01]  /*0000*/  LDC R1, c[0x0][0x37c] ;  /* 0x0000df00ff017b82 */ /* 0x000fe20000000800 */
[----:B------:R-:W0:Y:S01]  /*0010*/  S2R R0, SR_CTAID.X ;  /* 0x0000000000007919 */ /* 0x000e220000002500 */
[----:B------:R-:W0:Y:S01]  /*0020*/  LDCU UR4, c[0x0][0x360] ;  /* 0x00006c00ff0477ac */ /* 0x000e220008000800 */
[----:B------:R-:W0:Y:S01]  /*0030*/  S2R R3, SR_TID.X ;  /* 0x0000000000037919 */ /* 0x000e220000002100 */
[----:B------:R-:W1:Y:S01]  /*0040*/  LDCU UR5, c[0x0][0x3a0] ;  /* 0x00007400ff0577ac */ /* 0x000e620008000800 */
[----:B0-----:R-:W-:-:S05]  /*0050*/  IMAD R0, R0, UR4, R3 ;  /* 0x0000000400007c24 */ /* 0x001fca000f8e0203 */
[----:B-1----:R-:W-:-:S13]  /*0060*/  ISETP.GE.AND P0, PT, R0, UR5, PT ;  /* 0x0000000500007c0c */ /* 0x002fda000bf06270 */
[----:B------:R-:W-:Y:S05]  /*0070*/  @P0 EXIT ;  /* 0x000000000000094d */ /* 0x000fea0003800000 */
[----:B------:R-:W0:Y:S01]  /*0080*/  LDC.64 R2, c[0x0][0x390] ;  /* 0x0000e400ff027b82 */ /* 0x000e220000000a00 */
[----:B------:R-:W1:Y:S01]  /*0090*/  LDCU.64 UR6, c[0x0][0x358] ;  /* 0x00006b00ff0677ac */ /* 0x000e620008000a00 */
[----:B0-----:R-:W-:-:S06]  /*00a0*/  IMAD.WIDE R2, R0, 0x4, R2 ;  /* 0x0000000400027825 */ /* 0x001fcc00078e0202 */
[----:B-1----:R-:W2:Y:S02]  /*00b0*/  LDG.E R2, desc[UR6][R2.64] ;  /* 0x0000000602027981 */ /* 0x002ea4000c1e1900 */
[----:B--2---:R-:W-:-:S13]  /*00c0*/  ISETP.NE.AND P0, PT, R2, 0x1, PT ;  /* 0x000000010200780c */ /* 0x004fda0003f05270 */
[----:B------:R-:W-:Y:S05]  /*00d0*/  @P0 EXIT ;  /* 0x000000000000094d */ /* 0x000fea0003800000 */
[----:B------:R-:W0:Y:S02]  /*00e0*/  LDC R3, c[0x0][0x3a4] ;  /* 0x0000e900ff037b82 */ /* 0x000e240000000800 */
[----:B0-----:R-:W-:-:S13]  /*00f0*/  ISETP.GE.AND P0, PT, R3, 0x1, PT ;  /* 0x000000010300780c */ /* 0x001fda0003f06270 */
[----:B------:R-:W-:Y:S05]  /*0100*/  @!P0 EXIT ;  /* 0x000000000000894d */ /* 0x000fea0003800000 */
[----:B------:R-:W0:Y:S02]  /*0110*/  LDC.64 R6, c[0x0][0x398] ;  /* 0x0000e600ff067b82 */ /* 0x000e240000000a00 */
[----:B0-----:R-:W-:-:S05]  /*0120*/  IMAD.WIDE R6, R0, 0x4, R6 ;  /* 0x0000000400067825 */ /* 0x001fca00078e0206 */
[----:B------:R0:W5:Y:S01]  /*0130*/  LDG.E R2, desc[UR6][R6.64] ;  /* 0x0000000606027981 */ /* 0x000162000c1e1900 */
[C---:B------:R-:W-:Y:S01]  /*0140*/  ISETP.GE.U32.AND P1, PT, R3.reuse, 0x10, PT ;  /* 0x000000100300780c */ /* 0x040fe20003f26070 */
[----:B------:R-:W-:Y:S01]  /*0150*/  HFMA2 R4, -RZ, RZ, 0, 0 ;  /* 0x00000000ff047431 */ /* 0x000fe200000001ff */
[----:B------:R-:W-:-:S04]  /*0160*/  LOP3.LUT R5, R3, 0xf, RZ, 0xc0, !PT ;  /* 0x0000000f03057812 */ /* 0x000fc800078ec0ff */
[----:B------:R-:W-:-:S07]  /*0170*/  ISETP.NE.AND P0, PT, R5, RZ, PT ;  /* 0x000000ff0500720c */ /* 0x000fce0003f05270 */
[----:B0-----:R-:W-:Y:S06]  /*0180*/  @!P1 BRA `(.L_x_0) ;  /* 0x0000000400249947 */ /* 0x001fec0003800000 */
[----:B------:R-:W-:Y:S01]  /*0190*/  LOP3.LUT R4, R3, 0x7ffffff0, RZ, 0xc0, !PT ;  /* 0x7ffffff003047812 */ /* 0x000fe200078ec0ff */
[----:B------:R-:W-:-:S06]  /*01a0*/  UMOV UR4, URZ ;  /* 0x000000ff00047c82 */ /* 0x000fcc0008000000 */
.L_x_1:
[----:B0-----:R-:W0:Y:S01]  /*01b0*/  LDC.64 R8, c[0x0][0x380] ;  /* 0x0000e000ff087b82 */ /* 0x001e220000000a00 */
[----:B------:R-:W-:-:S04]  /*01c0*/  IMAD R7, R0, R3, UR4 ;  /* 0x0000000400077e24 */ /* 0x000fc8000f8e0203 */
[----:B0-----:R-:W-:-:S03]  /*01d0*/  IMAD.WIDE R8, R7, 0x4, R8 ;  /* 0x0000000407087825 */ /* 0x001fc600078e0208 */
[----:B------:R-:W0:Y:S02]  /*01e0*/  LDC.64 R6, c[0x0][0x388] ;  /* 0x0000e200ff067b82 */ /* 0x000e240000000a00 */
[----:B------:R-:W2:Y:S01]  /*01f0*/  LDG.E R19, desc[UR6][R8.64] ;  /* 0x0000000608137981 */ /* 0x000ea2000c1e1900 */
[----:B-----5:R-:W-:-:S04]  /*0200*/  IMAD R11, R2, R3, UR4 ;  /* 0x00000004020b7e24 */ /* 0x020fc8000f8e0203 */
[----:B0-----:R-:W-:-:S05]  /*0210*/  IMAD.WIDE.U32 R12, R11, 0x4, R6 ;  /* 0x000000040b0c7825 */ /* 0x001fca00078e0006 */
[----:B--2---:R0:W-:Y:S04]  /*0220*/  STG.E desc[UR6][R12.64], R19 ;  /* 0x000000130c007986 */ /* 0x0041e8000c101906 */
[----:B------:R-:W2:Y:S01]  /*0230*/  LDG.E R21, desc[UR6][R8.64+0x4] ;  /* 0x0000040608157981 */ /* 0x000ea2000c1e1900 */
[----:B------:R-:W-:-:S05]  /*0240*/  IADD3 R15, PT, PT, R11, 0x1, RZ ;  /* 0x000000010b0f7810 */ /* 0x000fca0007ffe0ff */
[----:B------:R-:W-:Y:S01]  /*0250*/  IMAD.WIDE.U32 R14, R15, 0x4, R6 ;  /* 0x000000040f0e7825 */ /* 0x000fe200078e0006 */
[----:B------:R-:W-:-:S04]  /*0260*/  IADD3 R17, PT, PT, R11, 0x2, RZ ;  /* 0x000000020b117810 */ /* 0x000fc80007ffe0ff */
[----:B--2---:R1:W-:Y:S04]  /*0270*/  STG.E desc[UR6][R14.64], R21 ;  /* 0x000000150e007986 */ /* 0x0043e8000c101906 */
[----:B------:R-:W2:Y:S01]  /*0280*/  LDG.E R23, desc[UR6][R8.64+0x8] ;  /* 0x0000080608177981 */ /* 0x000ea2000c1e1900 */
[----:B------:R-:W-:Y:S01]  /*0290*/  IMAD.WIDE.U32 R16, R17, 0x4, R6 ;  /* 0x0000000411107825 */ /* 0x000fe200078e0006 */
[----:B------:R-:W-:-:S04]  /*02a0*/  IADD3 R27, PT, PT, R11, 0x3, RZ ;  /* 0x000000030b1b7810 */ /* 0x000fc80007ffe0ff */
[----:B--2---:R2:W-:Y:S04]  /*02b0*/  STG.E desc[UR6][R16.64], R23 ;  /* 0x0000001710007986 */ /* 0x0045e8000c101906 */
[----:B------:R-:W3:Y:S01]  /*02c0*/  LDG.E R25, desc[UR6][R8.64+0xc] ;  /* 0x00000c0608197981 */ /* 0x000ee2000c1e1900 */
[----:B0-----:R-:W-:Y:S01]  /*02d0*/  IMAD.WIDE.U32 R12, R27, 0x4, R6 ;  /* 0x000000041b0c7825 */ /* 0x001fe200078e0006 */
[----:B------:R-:W-:-:S04]  /*02e0*/  IADD3 R27, PT, PT, R11, 0x4, RZ ;  /* 0x000000040b1b7810 */ /* 0x000fc80007ffe0ff */
[----:B---3--:R0:W-:Y:S04]  /*02f0*/  STG.E desc[UR6][R12.64], R25 ;  /* 0x000000190c007986 */ /* 0x0081e8000c101906 */
[----:B------:R-:W3:Y:S01]  /*0300*/  LDG.E R19, desc[UR6][R8.64+0x10] ;  /* 0x0000100608137981 */ /* 0x000ee2000c1e1900 */
[----:B-1----:R-:W-:Y:S01]  /*0310*/  IMAD.WIDE.U32 R14, R27, 0x4, R6 ;  /* 0x000000041b0e7825 */ /* 0x002fe200078e0006 */
[----:B------:R-:W-:-:S04]  /*0320*/  IADD3 R27, PT, PT, R11, 0x5, RZ ;  /* 0x000000050b1b7810 */ /* 0x000fc80007ffe0ff */
[----:B---3--:R1:W-:Y:S04]  /*0330*/  STG.E desc[UR6][R14.64], R19 ;  /* 0x000000130e007986 */ /* 0x0083e8000c101906 */
[----:B------:R-:W3:Y:S01]  /*0340*/  LDG.E R21, desc[UR6][R8.64+0x14] ;  /* 0x0000140608157981 */ /* 0x000ee2000c1e1900 */
[----:B--2---:R-:W-:Y:S01]  /*0350*/  IMAD.WIDE.U32 R16, R27, 0x4, R6 ;  /* 0x000000041b107825 */ /* 0x004fe200078e0006 */
[----:B------:R-:W-:-:S04]  /*0360*/  IADD3 R27, PT, PT, R11, 0x6, RZ ;  /* 0x000000060b1b7810 */ /* 0x000fc80007ffe0ff */
[----:B---3--:R2:W-:Y:S04]  /*0370*/  STG.E desc[UR6][R16.64], R21 ;  /* 0x0000001510007986 */ /* 0x0085e8000c101906 */
        /* <DEDUP_REMOVED lines=36> */
[----:B------:R-:W2:Y:S01]  /*05c0*/  LDG.E R25, desc[UR6][R8.64+0x3c] ;  /* 0x00003c0608197981 */ /* 0x000ea2000c1e1900 */
[----:B------:R-:W-:Y:S01]  /*05d0*/  IMAD.WIDE.U32 R6, R11, 0x4, R6 ;  /* 0x000000040b067825 */ /* 0x000fe200078e0006 */
[----:B------:R-:W-:-:S06]  /*05e0*/  UIADD3 UR4, UPT, UPT, UR4, 0x10, URZ ;  /* 0x0000001004047890 */ /* 0x000fcc000fffe0ff */
[----:B------:R-:W-:Y:S01]  /*05f0*/  ISETP.NE.AND P1, PT, R4, UR4, PT ;  /* 0x0000000404007c0c */ /* 0x000fe2000bf25270 */
[----:B--2---:R0:W-:-:S12]  /*0600*/  STG.E desc[UR6][R6.64], R25 ;  /* 0x0000001906007986 */ /* 0x0041d8000c101906 */
[----:B------:R-:W-:Y:S05]  /*0610*/  @P1 BRA `(.L_x_1) ;  /* 0xfffffff800e41947 */ /* 0x000fea000383ffff */
.L_x_0:
[----:B------:R-:W-:Y:S05]  /*0620*/  @!P0 EXIT ;  /* 0x000000000000894d */ /* 0x000fea0003800000 */
[----:B------:R-:W-:Y:S02]  /*0630*/  ISETP.GE.U32.AND P0, PT, R5, 0x8, PT ;  /* 0x000000080500780c */ /* 0x000fe40003f06070 */
[----:B0-----:R-:W-:-:S04]  /*0640*/  LOP3.LUT R16, R3, 0x7, RZ, 0xc0, !PT ;  /* 0x0000000703107812 */ /* 0x001fc800078ec0ff */
[----:B------:R-:W-:-:S07]  /*0650*/  ISETP.NE.AND P1, PT, R16, RZ, PT ;  /* 0x000000ff1000720c */ /* 0x000fce0003f25270 */
[----:B------:R-:W-:Y:S06]  /*0660*/  @!P0 BRA `(.L_x_2) ;  /* 0x0000000000948947 */ /* 0x000fec0003800000 */
[----:B------:R-:W0:Y:S01]  /*0670*/  LDC.64 R6, c[0x0][0x380] ;  /* 0x0000e000ff067b82 */ /* 0x000e220000000a00 */
[----:B------:R-:W-:-:S07]  /*0680*/  IMAD R5, R0, R3, R4 ;  /* 0x0000000300057224 */ /* 0x000fce00078e0204 */
[----:B------:R-:W1:Y:S01]  /*0690*/  LDC.64 R8, c[0x0][0x388] ;  /* 0x0000e200ff087b82 */ /* 0x000e620000000a00 */
[----:B0-----:R-:W-:-:S05]  /*06a0*/  IMAD.WIDE R6, R5, 0x4, R6 ;  /* 0x0000000405067825 */ /* 0x001fca00078e0206 */
[----:B------:R-:W2:Y:S01]  /*06b0*/  LDG.E R17, desc[UR6][R6.64] ;  /* 0x0000000606117981 */ /* 0x000ea2000c1e1900 */
[----:B-----5:R-:W-:-:S04]  /*06c0*/  IMAD R5, R2, R3, R4 ;  /* 0x0000000302057224 */ /* 0x020fc800078e0204 */
[C---:B-1----:R-:W-:Y:S01]  /*06d0*/  IMAD.WIDE.U32 R10, R5.reuse, 0x4, R8 ;  /* 0x00000004050a7825 */ /* 0x042fe200078e0008 */
[----:B------:R-:W-:-:S04]  /*06e0*/  IADD3 R13, PT, PT, R5, 0x1, RZ ;  /* 0x00000001050d7810 */ /* 0x000fc80007ffe0ff */
[----:B--2---:R0:W-:Y:S04]  /*06f0*/  STG.E desc[UR6][R10.64], R17 ;  /* 0x000000110a007986 */ /* 0x0041e8000c101906 */
[----:B------:R-:W2:Y:S01]  /*0700*/  LDG.E R19, desc[UR6][R6.64+0x4] ;  /* 0x0000040606137981 */ /* 0x000ea2000c1e1900 */
        /* <DEDUP_REMOVED lines=20> */
[----:B0-----:R-:W-:Y:S01]  /*0850*/  IMAD.WIDE.U32 R10, R25, 0x4, R8 ;  /* 0x00000004190a7825 */ /* 0x001fe200078e0008 */
[----:B------:R-:W-:-:S04]  /*0860*/  IADD3 R5, PT, PT, R5, 0x7, RZ ;  /* 0x0000000705057810 */ /* 0x000fc80007ffe0ff */
[----:B--2---:R1:W-:Y:S04]  /*0870*/  STG.E desc[UR6][R10.64], R21 ;  /* 0x000000150a007986 */ /* 0x0043e8000c101906 */
[----:B------:R-:W2:Y:S01]  /*0880*/  LDG.E R23, desc[UR6][R6.64+0x1c] ;  /* 0x00001c0606177981 */ /* 0x000ea2000c1e1900 */
[----:B------:R-:W-:Y:S01]  /*0890*/  IMAD.WIDE.U32 R8, R5, 0x4, R8 ;  /* 0x0000000405087825 */ /* 0x000fe200078e0008 */
[----:B------:R-:W-:-:S04]  /*08a0*/  IADD3 R4, PT, PT, R4, 0x8, RZ ;  /* 0x0000000804047810 */ /* 0x000fc80007ffe0ff */
[----:B--2---:R1:W-:Y:S03]  /*08b0*/  STG.E desc[UR6][R8.64], R23 ;  /* 0x0000001708007986 */ /* 0x0043e6000c101906 */
.L_x_2:
[----:B------:R-:W-:Y:S05]  /*08c0*/  @!P1 EXIT ;  /* 0x000000000000994d */ /* 0x000fea0003800000 */
[----:B------:R-:W-:Y:S02]  /*08d0*/  ISETP.GE.U32.AND P0, PT, R16, 0x4, PT ;  /* 0x000000041000780c */ /* 0x000fe40003f06070 */
[----:B------:R-:W-:-:S04]  /*08e0*/  LOP3.LUT R5, R3, 0x3, RZ, 0xc0, !PT ;  /* 0x0000000303057812 */ /* 0x000fc800078ec0ff */
[----:B------:R-:W-:-:S07]  /*08f0*/  ISETP.NE.AND P1, PT, R5, RZ, PT ;  /* 0x000000ff0500720c */ /* 0x000fce0003f25270 */
[----:B------:R-:W-:Y:S06]  /*0900*/  @!P0 BRA `(.L_x_3) ;  /* 0x0000000000548947 */ /* 0x000fec0003800000 */
[----:B-1----:R-:W0:Y:S01]  /*0910*/  LDC.64 R8, c[0x0][0x380] ;  /* 0x0000e000ff087b82 */ /* 0x002e220000000a00 */
[----:B------:R-:W-:-:S04]  /*0920*/  IMAD R7, R0, R3, R4 ;  /* 0x0000000300077224 */ /* 0x000fc800078e0204 */
[----:B0-----:R-:W-:-:S03]  /*0930*/  IMAD.WIDE R8, R7, 0x4, R8 ;  /* 0x0000000407087825 */ /* 0x001fc600078e0208 */
[----:B------:R-:W0:Y:S02]  /*0940*/  LDC.64 R6, c[0x0][0x388] ;  /* 0x0000e200ff067b82 */ /* 0x000e240000000a00 */
[----:B------:R-:W2:Y:S01]  /*0950*/  LDG.E R17, desc[UR6][R8.64] ;  /* 0x0000000608117981 */ /* 0x000ea2000c1e1900 */
[----:B-----5:R-:W-:-:S04]  /*0960*/  IMAD R25, R2, R3, R4 ;  /* 0x0000000302197224 */ /* 0x020fc800078e0204 */
        /* <DEDUP_REMOVED lines=14> */
[----:B--2---:R0:W-:Y:S03]  /*0a50*/  STG.E desc[UR6][R6.64], R23 ;  /* 0x0000001706007986 */ /* 0x0041e6000c101906 */
.L_x_3:
[----:B------:R-:W-:Y:S05]  /*0a60*/  @!P1 EXIT ;  /* 0x000000000000994d */ /* 0x000fea0003800000 */
[----:B0-----:R-:W0:Y:S01]  /*0a70*/  LDC.64 R6, c[0x0][0x380] ;  /* 0x0000e000ff067b82 */ /* 0x001e220000000a00 */
[-CC-:B-1----:R-:W-:Y:S01]  /*0a80*/  IMAD R13, R0, R3.reuse, R4.reuse ;  /* 0x00000003000d7224 */ /* 0x182fe200078e0204 */
[----:B------:R-:W-:Y:S01]  /*0a90*/  IADD3 R0, PT, PT, -R5, RZ, RZ ;  /* 0x000000ff05007210 */ /* 0x000fe20007ffe1ff */
[----:B-----5:R-:W-:-:S05]  /*0aa0*/  IMAD R11, R2, R3, R4 ;  /* 0x00000003020b7224 */ /* 0x020fca00078e0204 */
[----:B------:R-:W1:Y:S02]  /*0ab0*/  LDC.64 R8, c[0x0][0x388] ;  /* 0x0000e200ff087b82 */ /* 0x000e640000000a00 */
.L_x_4:
[----:B0-2---:R-:W-:-:S06]  /*0ac0*/  IMAD.WIDE R2, R13, 0x4, R6 ;  /* 0x000000040d027825 */ /* 0x005fcc00078e0206 */
[----:B------:R-:W2:Y:S01]  /*0ad0*/  LDG.E R3, desc[UR6][R2.64] ;  /* 0x0000000602037981 */ /* 0x000ea2000c1e1900 */
[C---:B-1----:R-:W-:Y:S01]  /*0ae0*/  IMAD.WIDE.U32 R4, R11.reuse, 0x4, R8 ;  /* 0x000000040b047825 */ /* 0x042fe200078e0008 */
[----:B------:R-:W-:Y:S02]  /*0af0*/  IADD3 R0, PT, PT, R0, 0x1, RZ ;  /* 0x0000000100007810 */ /* 0x000fe40007ffe0ff */
[----:B------:R-:W-:Y:S02]  /*0b00*/  IADD3 R11, PT, PT, R11, 0x1, RZ ;  /* 0x000000010b0b7810 */ /* 0x000fe40007ffe0ff */
[----:B------:R-:W-:Y:S02]  /*0b10*/  ISETP.NE.AND P0, PT, R0, RZ, PT ;  /* 0x000000ff0000720c */ /* 0x000fe40003f05270 */
[----:B------:R-:W-:Y:S01]  /*0b20*/  IADD3 R13, PT, PT, R13, 0x1, RZ ;  /* 0x000000010d0d7810 */ /* 0x000fe20007ffe0ff */
[----:B--2---:R2:W-:Y:S10]  /*0b30*/  STG.E desc[UR6][R4.64], R3 ;  /* 0x0000000304007986 */ /* 0x0045f4000c101906 */
[----:B------:R-:W-:Y:S05]  /*0b40*/  @P0 BRA `(.L_x_4) ;  /* 0xfffffffc00dc0947 */ /* 0x000fea000383ffff */
[----:B------:R-:W-:Y:S05]  /*0b50*/  EXIT ;  /* 0x000000000000794d */ /* 0x000fea0003800000 */
.L_x_5:
[----:B------:R-:W-:-:S00]  /*0b60*/  BRA `(.L_x_5) ;  /* 0xfffffffc00fc7947 */ /* 0x000fc0000383ffff */
[----:B------:R-:W-:-:S00]  /*0b70*/  NOP ;  /* 0x0000000000007918 */ /* 0x000fc00000000000 */
        /* <DEDUP_REMOVED lines=8> */
.L_x_6:


//--------------------- .nv.shared.reserved.0     --------------------------
	.section	.nv.shared.reserved.0,"aw",@nobits
	.weak		__nv_reservedSMEM_offset_0_alias
	.size		__nv_reservedSMEM_offset_0_alias, 0, 64
	.other		__nv_reservedSMEM_offset_0_alias,@"STO_CUDA_RESERVED_SHARED STV_DEFAULT"
__nv_reservedSMEM_offset_0_alias:
	.zero		0
	.zero		64


//--------------------- .nv.constant0._Z13kernelCompactPfS_PjS0_ii --------------------------
	.section	.nv.constant0._Z13kernelCompactPfS_PjS0_ii,"a",@progbits
	.sectionflags	@""
	.align	4
.nv.constant0._Z13kernelCompactPfS_PjS0_ii:
	.zero		936


//--------------------- SYMBOLS --------------------------

	.type		.nv.reservedSmem.offset0,@object
	.size		.nv.reservedSmem.offset0,0x4
